//
// Generated by NVIDIA NVVM Compiler
//
// Compiler Build ID: CL-36424714
// Cuda compilation tools, release 13.0, V13.0.88
// Based on NVVM 20.0.0
//

.version 9.0
.target sm_100
.address_size 64

	// .globl	_Z15square_elementsPfS_i

.visible .entry _Z15square_elementsPfS_i(
	.param .u64 .ptr .align 1 _Z15square_elementsPfS_i_param_0,
	.param .u64 .ptr .align 1 _Z15square_elementsPfS_i_param_1,
	.param .u32 _Z15square_elementsPfS_i_param_2
)
{
	.reg .pred 	%p<2>;
	.reg .b32 	%r<6>;
	.reg .b32 	%f<4>;
	.reg .b64 	%rd<7>;

	ld.param.u64 	%rd1, [_Z15square_elementsPfS_i_param_0];
	ld.param.u64 	%rd2, [_Z15square_elementsPfS_i_param_1];
	ld.param.u32 	%r2, [_Z15square_elementsPfS_i_param_2];
	mov.u32 	%r3, %ctaid.x;
	mov.u32 	%r4, %ntid.x;
	mov.u32 	%r5, %tid.x;
	mad.lo.s32 	%r1, %r3, %r4, %r5;
	setp.ge.s32 	%p1, %r1, %r2;
	@%p1 bra 	$L__BB0_2;
	cvta.to.global.u64 	%rd3, %rd2;
	cvta.to.global.u64 	%rd4, %rd1;
	ld.global.f32 	%f1, [%rd3];
	mul.wide.s32 	%rd5, %r1, 4;
	add.s64 	%rd6, %rd4, %rd5;
	ld.global.f32 	%f2, [%rd6];
	fma.rn.f32 	%f3, %f2, %f2, %f1;
	st.global.f32 	[%rd3], %f3;
$L__BB0_2:
	bar.sync 	0;
	ret;

}


// ===== COMPILED SASS (sm_100) =====

	.target	sm_100

	.elftype	@"ET_EXEC"


//--------------------- .note.nv.tkinfo           --------------------------
	.section	.note.nv.tkinfo,"",@"SHT_NOTE"
	.sectionflags	@"SHF_NOTE_NV_TKINFO"
	.tkinfo
        /*0018*/ 	.word	0x00000002
        /*0030*/ 	.string	""
        /*0030*/ 	.string	"ptxas"
        /*0030*/ 	.string	"Cuda compilation tools, release 13.0, V13.0.88"
        /*0030*/ 	.string	"Build cuda_13.0.r13.0/compiler.36424714_0"
        /*0030*/ 	.string	"-arch sm_100 -m 64 "



//--------------------- .note.nv.cuinfo           --------------------------
	.section	.note.nv.cuinfo,"",@"SHT_NOTE"
	.sectionflags	@"SHF_NOTE_NV_CUINFO"
        /*0018*/ 	.short	0x0002
        /*001a*/ 	.short	0x0064
        /*001c*/ 	.short	0x0082
	.zero		2


//--------------------- .nv.info                  --------------------------
	.section	.nv.info,"",@"SHT_CUDA_INFO"
	.align	4


	//----- nvinfo : EIATTR_REGCOUNT
	.align		4
        /*0000*/ 	.byte	0x04, 0x2f
        /*0002*/ 	.short	(.L_1 - .L_0)
	.align		4
.L_0:
        /*0004*/ 	.word	index@(_Z15square_elementsPfS_i)
        /*0008*/ 	.word	0x0000000a


	//----- nvinfo : EIATTR_FRAME_SIZE
	.align		4
.L_1:
        /*000c*/ 	.byte	0x04, 0x11
        /*000e*/ 	.short	(.L_3 - .L_2)
	.align		4
.L_2:
        /*0010*/ 	.word	index@(_Z15square_elementsPfS_i)
        /*0014*/ 	.word	0x00000000


	//----- nvinfo : EIATTR_MIN_STACK_SIZE
	.align		4
.L_3:
        /*0018*/ 	.byte	0x04, 0x12
        /*001a*/ 	.short	(.L_5 - .L_4)
	.align		4
.L_4:
        /*001c*/ 	.word	index@(_Z15square_elementsPfS_i)
        /*0020*/ 	.word	0x00000000
.L_5:


//--------------------- .nv.compat                --------------------------
	.section	.nv.compat,"",@"SHT_CUDA_COMPAT_INFO"
	.align	4
        /*0000*/ 	.byte	0x02, 0x09, 0x00, 0x00, 0x02, 0x02, 0x01, 0x00, 0x02, 0x05, 0x05, 0x00, 0x03, 0x07, 0x01, 0x01
        /*0010*/ 	.byte	0x02, 0x03, 0x00, 0x00, 0x02, 0x06, 0x01, 0x00, 0x04, 0x0b, 0x08, 0x00, 0x09, 0x00, 0x00, 0x00
        /*0020*/ 	.byte	0x00, 0x00, 0x00, 0x00


//--------------------- .nv.info._Z15square_elementsPfS_i --------------------------
	.section	.nv.info._Z15square_elementsPfS_i,"",@"SHT_CUDA_INFO"
	.sectionflags	@""
	.align	4


	//----- nvinfo : EIATTR_CUDA_API_VERSION
	.align		4
        /*0000*/ 	.byte	0x04, 0x37
        /*0002*/ 	.short	(.L_7 - .L_6)
.L_6:
        /*0004*/ 	.word	0x00000082


	//----- nvinfo : EIATTR_KPARAM_INFO
	.align		4
.L_7:
        /*0008*/ 	.byte	0x04, 0x17
        /*000a*/ 	.short	(.L_9 - .L_8)
.L_8:
        /*000c*/ 	.word	0x00000000
        /*0010*/ 	.short	0x0002
        /*0012*/ 	.short	0x0010
        /*0014*/ 	.byte	0x00, 0xf0, 0x11, 0x00


	//----- nvinfo : EIATTR_KPARAM_INFO
	.align		4
.L_9:
        /*0018*/ 	.byte	0x04, 0x17
        /*001a*/ 	.short	(.L_11 - .L_10)
.L_10:
        /*001c*/ 	.word	0x00000000
        /*0020*/ 	.short	0x0001
        /*0022*/ 	.short	0x0008
        /*0024*/ 	.byte	0x00, 0xf5, 0x21, 0x00


	//----- nvinfo : EIATTR_KPARAM_INFO
	.align		4
.L_11:
        /*0028*/ 	.byte	0x04, 0x17
        /*002a*/ 	.short	(.L_13 - .L_12)
.L_12:
        /*002c*/ 	.word	0x00000000
        /*0030*/ 	.short	0x0000
        /*0032*/ 	.short	0x0000
        /*0034*/ 	.byte	0x00, 0xf5, 0x21, 0x00


	//----- nvinfo : EIATTR_SPARSE_MMA_MASK
	.align		4
.L_13:
        /*0038*/ 	.byte	0x03, 0x50
        /*003a*/ 	.short	0x0000


	//----- nvinfo : EIATTR_MAXREG_COUNT
	.align		4
        /*003c*/ 	.byte	0x03, 0x1b
        /*003e*/ 	.short	0x00ff


	//----- nvinfo : EIATTR_NUM_BARRIERS
	.align		4
        /*0040*/ 	.byte	0x02, 0x4c
        /*0042*/ 	.byte	0x01
	.zero		1


	//----- nvinfo : EIATTR_MERCURY_ISA_VERSION
	.align		4
        /*0044*/ 	.byte	0x03, 0x5f
        /*0046*/ 	.short	0x0101


	//----- nvinfo : EIATTR_VRC_CTA_INIT_COUNT
	.align		4
        /*0048*/ 	.byte	0x02, 0x4a
	.zero		1
	.zero		1


	//----- nvinfo : EIATTR_EXIT_INSTR_OFFSETS
	.align		4
        /*004c*/ 	.byte	0x04, 0x1c
        /*004e*/ 	.short	(.L_15 - .L_14)


	//   ....[0]....
.L_14:
        /*0050*/ 	.word	0x00000130


	//----- nvinfo : EIATTR_CRS_STACK_SIZE
	.align		4
.L_15:
        /*0054*/ 	.byte	0x04, 0x1e
        /*0056*/ 	.short	(.L_17 - .L_16)
.L_16:
        /*0058*/ 	.word	0x00000000


	//----- nvinfo : EIATTR_CBANK_PARAM_SIZE
	.align		4
.L_17:
        /*005c*/ 	.byte	0x03, 0x19
        /*005e*/ 	.short	0x0014


	//----- nvinfo : EIATTR_PARAM_CBANK
	.align		4
        /*0060*/ 	.byte	0x04, 0x0a
        /*0062*/ 	.short	(.L_19 - .L_18)
	.align		4
.L_18:
        /*0064*/ 	.word	index@(.nv.constant0._Z15square_elementsPfS_i)
        /*0068*/ 	.short	0x0380
        /*006a*/ 	.short	0x0014


	//----- nvinfo : EIATTR_SW_WAR
	.align		4
.L_19:
        /*006c*/ 	.byte	0x04, 0x36
        /*006e*/ 	.short	(.L_21 - .L_20)
.L_20:
        /*0070*/ 	.word	0x00000008
.L_21:


//--------------------- .nv.callgraph             --------------------------
	.section	.nv.callgraph,"",@"SHT_CUDA_CALLGRAPH"
	.align	4
	.sectionentsize	8
	.align		4
        /*0000*/ 	.word	0x00000000
	.align		4
        /*0004*/ 	.word	0xffffffff
	.align		4
        /*0008*/ 	.word	0x00000000
	.align		4
        /*000c*/ 	.word	0xfffffffe
	.align		4
        /*0010*/ 	.word	0x00000000
	.align		4
        /*0014*/ 	.word	0xfffffffd
	.align		4
        /*0018*/ 	.word	0x00000000
	.align		4
        /*001c*/ 	.word	0xfffffffc


//--------------------- .text._Z15square_elementsPfS_i --------------------------
	.section	.text._Z15square_elementsPfS_i,"ax",@progbits
	.align	128
        .global         _Z15square_elementsPfS_i
        .type           _Z15square_elementsPfS_i,@function
        .size           _Z15square_elementsPfS_i,(.L_x_3 - _Z15square_elementsPfS_i)
        .other          _Z15square_elementsPfS_i,@"STO_CUDA_ENTRY STV_DEFAULT"
_Z15square_elementsPfS_i:
.text._Z15square_elementsPfS_i:
[----:B------:R-:W-:Y:S01]  /*0000*/  LDC R1, c[0x0][0x37c] ;  /* 0x0000df00ff017b82 */ /* 0x000fe20000000800 */
[----:B------:R-:W0:Y:S07]  /*0010*/  S2R R0, SR_TID.X ;  /* 0x0000000000007919 */ /* 0x000e2e0000002100 */
[----:B------:R-:W0:Y:S01]  /*0020*/  S2UR UR4, SR_CTAID.X ;  /* 0x00000000000479c3 */ /* 0x000e220000002500 */
[----:B------:R-:W1:Y:S01]  /*0030*/  LDCU UR5, c[0x0][0x390] ;  /* 0x00007200ff0577ac */ /* 0x000e620008000800 */
[----:B------:R-:W-:Y:S06]  /*0040*/  BSSY.RECONVERGENT B0, `(.L_x_0) ;  /* 0x000000d000007945 */ /* 0x000fec0003800200 */
[----:B------:R-:W0:Y:S02]  /*0050*/  LDC R7, c[0x0][0x360] ;  /* 0x0000d800ff077b82 */ /* 0x000e240000000800 */
[----:B0-----:R-:W-:-:S05]  /*0060*/  IMAD R7, R7, UR4, R0 ;  /* 0x0000000407077c24 */ /* 0x001fca000f8e0200 */
[----:B-1----:R-:W-:-:S13]  /*0070*/  ISETP.GE.AND P0, PT, R7, UR5, PT ;  /* 0x0000000507007c0c */ /* 0x002fda000bf06270 */
[----:B------:R-:W-:Y:S05]  /*0080*/  @P0 BRA `(.L_x_1) ;  /* 0x0000000000200947 */ /* 0x000fea0003800000 */
[----:B------:R-:W0:Y:S01]  /*0090*/  LDC.64 R4, c[0x0][0x380] ;  /* 0x0000e000ff047b82 */ /* 0x000e220000000a00 */
[----:B------:R-:W1:Y:S07]  /*00a0*/  LDCU.64 UR4, c[0x0][0x358] ;  /* 0x00006b00ff0477ac */ /* 0x000e6e0008000a00 */
[----:B------:R-:W2:Y:S01]  /*00b0*/  LDC.64 R2, c[0x0][0x388] ;  /* 0x0000e200ff027b82 */ /* 0x000ea20000000a00 */
[----:B0-----:R-:W-:-:S06]  /*00c0*/  IMAD.WIDE R4, R7, 0x4, R4 ;  /* 0x0000000407047825 */ /* 0x001fcc00078e0204 */
[----:B-1----:R-:W3:Y:S04]  /*00d0*/  LDG.E R5, desc[UR4][R4.64] ;  /* 0x0000000404057981 */ /* 0x002ee8000c1e1900 */
[----:B--2---:R-:W3:Y:S02]  /*00e0*/  LDG.E R0, desc[UR4][R2.64] ;  /* 0x0000000402007981 */ /* 0x004ee4000c1e1900 */
[----:B---3--:R-:W-:-:S05]  /*00f0*/  FFMA R7, R5, R5, R0 ;  /* 0x0000000505077223 */ /* 0x008fca0000000000 */
[----:B------:R0:W-:Y:S02]  /*0100*/  STG.E desc[UR4][R2.64], R7 ;  /* 0x0000000702007986 */ /* 0x0001e4000c101904 */
.L_x_1:
[----:B------:R-:W-:Y:S05]  /*0110*/  BSYNC.RECONVERGENT B0 ;  /* 0x0000000000007941 */ /* 0x000fea0003800200 */
.L_x_0:
[----:B------:R-:W-:Y:S06]  /*0120*/  BAR.SYNC.DEFER_BLOCKING 0x0 ;  /* 0x0000000000007b1d */ /* 0x000fec0000010000 */
[----:B------:R-:W-:Y:S05]  /*0130*/  EXIT ;  /* 0x000000000000794d */ /* 0x000fea0003800000 */
.L_x_2:
[----:B------:R-:W-:-:S00]  /*0140*/  BRA `(.L_x_2) ;  /* 0xfffffffc00fc7947 */ /* 0x000fc0000383ffff */
[----:B------:R-:W-:-:S00]  /*0150*/  NOP ;  /* 0x0000000000007918 */ /* 0x000fc00000000000 */
        /* <DEDUP_REMOVED lines=10> */
.L_x_3:


//--------------------- .nv.shared.reserved.0     --------------------------
	.section	.nv.shared.reserved.0,"aw",@nobits
	.weak		__nv_reservedSMEM_offset_0_alias
	.size		__nv_reservedSMEM_offset_0_alias, 0, 64
	.other		__nv_reservedSMEM_offset_0_alias,@"STO_CUDA_RESERVED_SHARED STV_DEFAULT"
__nv_reservedSMEM_offset_0_alias:
	.zero		0
	.zero		64


//--------------------- .nv.constant0._Z15square_elementsPfS_i --------------------------
	.section	.nv.constant0._Z15square_elementsPfS_i,"a",@progbits
	.sectionflags	@""
	.align	4
.nv.constant0._Z15square_elementsPfS_i:
	.zero		916


//--------------------- SYMBOLS --------------------------

	.type		.nv.reservedSmem.offset0,@object
	.size		.nv.reservedSmem.offset0,0x4
